//
// Generated by NVIDIA NVVM Compiler
//
// Compiler Build ID: CL-36424714
// Cuda compilation tools, release 13.0, V13.0.88
// Based on NVVM 20.0.0
//

.version 9.0
.target sm_100
.address_size 64

	// .globl	_Z11spmm_kernelPKiS0_S0_S0_Piiiii

.visible .entry _Z11spmm_kernelPKiS0_S0_S0_Piiiii(
	.param .u64 .ptr .align 1 _Z11spmm_kernelPKiS0_S0_S0_Piiiii_param_0,
	.param .u64 .ptr .align 1 _Z11spmm_kernelPKiS0_S0_S0_Piiiii_param_1,
	.param .u64 .ptr .align 1 _Z11spmm_kernelPKiS0_S0_S0_Piiiii_param_2,
	.param .u64 .ptr .align 1 _Z11spmm_kernelPKiS0_S0_S0_Piiiii_param_3,
	.param .u64 .ptr .align 1 _Z11spmm_kernelPKiS0_S0_S0_Piiiii_param_4,
	.param .u32 _Z11spmm_kernelPKiS0_S0_S0_Piiiii_param_5,
	.param .u32 _Z11spmm_kernelPKiS0_S0_S0_Piiiii_param_6,
	.param .u32 _Z11spmm_kernelPKiS0_S0_S0_Piiiii_param_7,
	.param .u32 _Z11spmm_kernelPKiS0_S0_S0_Piiiii_param_8
)
{
	.reg .pred 	%p<35>;
	.reg .b32 	%r<169>;
	.reg .b64 	%rd<64>;

	ld.param.u64 	%rd39, [_Z11spmm_kernelPKiS0_S0_S0_Piiiii_param_0];
	ld.param.u64 	%rd40, [_Z11spmm_kernelPKiS0_S0_S0_Piiiii_param_1];
	ld.param.u64 	%rd42, [_Z11spmm_kernelPKiS0_S0_S0_Piiiii_param_2];
	ld.param.u64 	%rd43, [_Z11spmm_kernelPKiS0_S0_S0_Piiiii_param_3];
	ld.param.u32 	%r78, [_Z11spmm_kernelPKiS0_S0_S0_Piiiii_param_6];
	ld.param.u32 	%r76, [_Z11spmm_kernelPKiS0_S0_S0_Piiiii_param_7];
	ld.param.u32 	%r77, [_Z11spmm_kernelPKiS0_S0_S0_Piiiii_param_8];
	cvta.to.global.u64 	%rd1, %rd43;
	cvta.to.global.u64 	%rd2, %rd40;
	cvta.to.global.u64 	%rd3, %rd42;
	mov.u32 	%r79, %ctaid.x;
	mov.u32 	%r80, %ntid.x;
	mov.u32 	%r81, %tid.x;
	mad.lo.s32 	%r1, %r79, %r80, %r81;
	mov.u32 	%r82, %ctaid.y;
	mov.u32 	%r83, %ntid.y;
	mov.u32 	%r84, %tid.y;
	mad.lo.s32 	%r85, %r82, %r83, %r84;
	shl.b32 	%r2, %r85, 3;
	sub.s32 	%r3, %r78, %r2;
	setp.lt.s32 	%p1, %r3, 1;
	@%p1 bra 	$L__BB0_38;
	cvta.to.global.u64 	%rd44, %rd39;
	mul.wide.s32 	%rd45, %r1, 4;
	add.s64 	%rd46, %rd44, %rd45;
	ld.global.u32 	%r137, [%rd46];
	ld.global.u32 	%r5, [%rd46+4];
	setp.ge.s32 	%p2, %r137, %r5;
	mov.b32 	%r129, 0;
	mov.u32 	%r130, %r129;
	mov.u32 	%r131, %r129;
	mov.u32 	%r132, %r129;
	mov.u32 	%r133, %r129;
	mov.u32 	%r134, %r129;
	mov.u32 	%r135, %r129;
	mov.u32 	%r136, %r129;
	@%p2 bra 	$L__BB0_30;
	add.s32 	%r6, %r137, 1;
	max.s32 	%r88, %r5, %r6;
	sub.s32 	%r89, %r88, %r137;
	and.b32  	%r90, %r89, 1;
	setp.eq.b32 	%p3, %r90, 1;
	not.pred 	%p4, %p3;
	mov.b32 	%r129, 0;
	@%p4 bra 	$L__BB0_11;
	mul.wide.s32 	%rd47, %r137, 4;
	add.s64 	%rd48, %rd3, %rd47;
	ld.global.u32 	%r7, [%rd48];
	add.s64 	%rd49, %rd2, %rd47;
	ld.global.u32 	%r92, [%rd49];
	mad.lo.s32 	%r93, %r2, %r77, %r92;
	mul.wide.s32 	%rd50, %r93, 4;
	add.s64 	%rd4, %rd1, %rd50;
	ld.global.u32 	%r94, [%rd4];
	mul.lo.s32 	%r136, %r94, %r7;
	setp.eq.s32 	%p5, %r3, 1;
	mov.u32 	%r130, %r129;
	mov.u32 	%r131, %r129;
	mov.u32 	%r132, %r129;
	mov.u32 	%r133, %r129;
	mov.u32 	%r134, %r129;
	mov.u32 	%r135, %r129;
	mov.u32 	%r137, %r6;
	@%p5 bra 	$L__BB0_11;
	mul.wide.s32 	%rd5, %r77, 4;
	add.s64 	%rd6, %rd4, %rd5;
	ld.global.u32 	%r96, [%rd6];
	mul.lo.s32 	%r135, %r96, %r7;
	setp.eq.s32 	%p6, %r3, 2;
	mov.u32 	%r130, %r129;
	mov.u32 	%r131, %r129;
	mov.u32 	%r132, %r129;
	mov.u32 	%r133, %r129;
	mov.u32 	%r134, %r129;
	mov.u32 	%r137, %r6;
	@%p6 bra 	$L__BB0_11;
	add.s64 	%rd7, %rd6, %rd5;
	ld.global.u32 	%r98, [%rd7];
	mul.lo.s32 	%r134, %r98, %r7;
	setp.eq.s32 	%p7, %r3, 3;
	mov.u32 	%r130, %r129;
	mov.u32 	%r131, %r129;
	mov.u32 	%r132, %r129;
	mov.u32 	%r133, %r129;
	mov.u32 	%r137, %r6;
	@%p7 bra 	$L__BB0_11;
	add.s64 	%rd8, %rd7, %rd5;
	ld.global.u32 	%r100, [%rd8];
	mul.lo.s32 	%r133, %r100, %r7;
	setp.eq.s32 	%p8, %r3, 4;
	mov.u32 	%r130, %r129;
	mov.u32 	%r131, %r129;
	mov.u32 	%r132, %r129;
	mov.u32 	%r137, %r6;
	@%p8 bra 	$L__BB0_11;
	add.s64 	%rd9, %rd8, %rd5;
	ld.global.u32 	%r102, [%rd9];
	mul.lo.s32 	%r132, %r102, %r7;
	setp.eq.s32 	%p9, %r3, 5;
	mov.u32 	%r130, %r129;
	mov.u32 	%r131, %r129;
	mov.u32 	%r137, %r6;
	@%p9 bra 	$L__BB0_11;
	add.s64 	%rd10, %rd9, %rd5;
	ld.global.u32 	%r104, [%rd10];
	mul.lo.s32 	%r131, %r104, %r7;
	setp.eq.s32 	%p10, %r3, 6;
	mov.u32 	%r130, %r129;
	mov.u32 	%r137, %r6;
	@%p10 bra 	$L__BB0_11;
	add.s64 	%rd11, %rd10, %rd5;
	ld.global.u32 	%r106, [%rd11];
	mul.lo.s32 	%r130, %r106, %r7;
	setp.eq.s32 	%p11, %r3, 7;
	mov.u32 	%r137, %r6;
	@%p11 bra 	$L__BB0_11;
	add.s64 	%rd51, %rd11, %rd5;
	ld.global.u32 	%r107, [%rd51];
	mul.lo.s32 	%r129, %r107, %r7;
	mov.u32 	%r137, %r6;
$L__BB0_11:
	setp.ge.s32 	%p12, %r6, %r5;
	@%p12 bra 	$L__BB0_30;
	mul.lo.s32 	%r25, %r2, %r77;
	add.s64 	%rd12, %rd3, 4;
$L__BB0_13:
	ld.param.u64 	%rd62, [_Z11spmm_kernelPKiS0_S0_S0_Piiiii_param_1];
	setp.eq.s32 	%p13, %r3, 1;
	mul.wide.s32 	%rd52, %r137, 4;
	cvta.to.global.u64 	%rd53, %rd62;
	add.s64 	%rd54, %rd53, %rd52;
	add.s64 	%rd13, %rd54, 4;
	add.s64 	%rd14, %rd12, %rd52;
	ld.global.u32 	%r35, [%rd14+-4];
	ld.global.u32 	%r108, [%rd54];
	add.s32 	%r109, %r108, %r25;
	mul.wide.s32 	%rd55, %r109, 4;
	add.s64 	%rd15, %rd1, %rd55;
	ld.global.u32 	%r110, [%rd15];
	mad.lo.s32 	%r36, %r110, %r35, %r136;
	@%p13 bra 	$L__BB0_21;
	setp.eq.s32 	%p14, %r3, 2;
	mul.wide.s32 	%rd16, %r77, 4;
	add.s64 	%rd17, %rd15, %rd16;
	ld.global.u32 	%r111, [%rd17];
	mad.lo.s32 	%r135, %r111, %r35, %r135;
	@%p14 bra 	$L__BB0_21;
	setp.eq.s32 	%p15, %r3, 3;
	add.s64 	%rd18, %rd17, %rd16;
	ld.global.u32 	%r112, [%rd18];
	mad.lo.s32 	%r134, %r112, %r35, %r134;
	@%p15 bra 	$L__BB0_21;
	setp.eq.s32 	%p16, %r3, 4;
	add.s64 	%rd19, %rd18, %rd16;
	ld.global.u32 	%r113, [%rd19];
	mad.lo.s32 	%r133, %r113, %r35, %r133;
	@%p16 bra 	$L__BB0_21;
	setp.eq.s32 	%p17, %r3, 5;
	add.s64 	%rd20, %rd19, %rd16;
	ld.global.u32 	%r114, [%rd20];
	mad.lo.s32 	%r132, %r114, %r35, %r132;
	@%p17 bra 	$L__BB0_21;
	setp.eq.s32 	%p18, %r3, 6;
	add.s64 	%rd21, %rd20, %rd16;
	ld.global.u32 	%r115, [%rd21];
	mad.lo.s32 	%r131, %r115, %r35, %r131;
	@%p18 bra 	$L__BB0_21;
	setp.eq.s32 	%p19, %r3, 7;
	add.s64 	%rd22, %rd21, %rd16;
	ld.global.u32 	%r116, [%rd22];
	mad.lo.s32 	%r130, %r116, %r35, %r130;
	@%p19 bra 	$L__BB0_21;
	add.s64 	%rd56, %rd22, %rd16;
	ld.global.u32 	%r117, [%rd56];
	mad.lo.s32 	%r129, %r117, %r35, %r129;
$L__BB0_21:
	setp.eq.s32 	%p20, %r3, 1;
	ld.global.u32 	%r51, [%rd14];
	ld.global.u32 	%r118, [%rd13];
	add.s32 	%r119, %r118, %r25;
	mul.wide.s32 	%rd57, %r119, 4;
	add.s64 	%rd23, %rd1, %rd57;
	ld.global.u32 	%r120, [%rd23];
	mad.lo.s32 	%r136, %r120, %r51, %r36;
	@%p20 bra 	$L__BB0_29;
	setp.eq.s32 	%p21, %r3, 2;
	mul.wide.s32 	%rd24, %r77, 4;
	add.s64 	%rd25, %rd23, %rd24;
	ld.global.u32 	%r121, [%rd25];
	mad.lo.s32 	%r135, %r121, %r51, %r135;
	@%p21 bra 	$L__BB0_29;
	setp.eq.s32 	%p22, %r3, 3;
	add.s64 	%rd26, %rd25, %rd24;
	ld.global.u32 	%r122, [%rd26];
	mad.lo.s32 	%r134, %r122, %r51, %r134;
	@%p22 bra 	$L__BB0_29;
	setp.eq.s32 	%p23, %r3, 4;
	add.s64 	%rd27, %rd26, %rd24;
	ld.global.u32 	%r123, [%rd27];
	mad.lo.s32 	%r133, %r123, %r51, %r133;
	@%p23 bra 	$L__BB0_29;
	setp.eq.s32 	%p24, %r3, 5;
	add.s64 	%rd28, %rd27, %rd24;
	ld.global.u32 	%r124, [%rd28];
	mad.lo.s32 	%r132, %r124, %r51, %r132;
	@%p24 bra 	$L__BB0_29;
	setp.eq.s32 	%p25, %r3, 6;
	add.s64 	%rd29, %rd28, %rd24;
	ld.global.u32 	%r125, [%rd29];
	mad.lo.s32 	%r131, %r125, %r51, %r131;
	@%p25 bra 	$L__BB0_29;
	setp.eq.s32 	%p26, %r3, 7;
	add.s64 	%rd30, %rd29, %rd24;
	ld.global.u32 	%r126, [%rd30];
	mad.lo.s32 	%r130, %r126, %r51, %r130;
	@%p26 bra 	$L__BB0_29;
	add.s64 	%rd58, %rd30, %rd24;
	ld.global.u32 	%r127, [%rd58];
	mad.lo.s32 	%r129, %r127, %r51, %r129;
$L__BB0_29:
	add.s32 	%r137, %r137, 2;
	setp.lt.s32 	%p27, %r137, %r5;
	@%p27 bra 	$L__BB0_13;
$L__BB0_30:
	ld.param.u64 	%rd63, [_Z11spmm_kernelPKiS0_S0_S0_Piiiii_param_4];
	mad.lo.s32 	%r128, %r2, %r76, %r1;
	cvta.to.global.u64 	%rd59, %rd63;
	mul.wide.s32 	%rd60, %r128, 4;
	add.s64 	%rd31, %rd59, %rd60;
	st.global.u32 	[%rd31], %r136;
	setp.eq.s32 	%p28, %r3, 1;
	@%p28 bra 	$L__BB0_38;
	mul.wide.s32 	%rd32, %r76, 4;
	add.s64 	%rd33, %rd31, %rd32;
	st.global.u32 	[%rd33], %r135;
	setp.eq.s32 	%p29, %r3, 2;
	@%p29 bra 	$L__BB0_38;
	add.s64 	%rd34, %rd33, %rd32;
	st.global.u32 	[%rd34], %r134;
	setp.eq.s32 	%p30, %r3, 3;
	@%p30 bra 	$L__BB0_38;
	add.s64 	%rd35, %rd34, %rd32;
	st.global.u32 	[%rd35], %r133;
	setp.eq.s32 	%p31, %r3, 4;
	@%p31 bra 	$L__BB0_38;
	add.s64 	%rd36, %rd35, %rd32;
	st.global.u32 	[%rd36], %r132;
	setp.eq.s32 	%p32, %r3, 5;
	@%p32 bra 	$L__BB0_38;
	add.s64 	%rd37, %rd36, %rd32;
	st.global.u32 	[%rd37], %r131;
	setp.eq.s32 	%p33, %r3, 6;
	@%p33 bra 	$L__BB0_38;
	add.s64 	%rd38, %rd37, %rd32;
	st.global.u32 	[%rd38], %r130;
	setp.eq.s32 	%p34, %r3, 7;
	@%p34 bra 	$L__BB0_38;
	add.s64 	%rd61, %rd38, %rd32;
	st.global.u32 	[%rd61], %r129;
$L__BB0_38:
	ret;

}


// ===== COMPILED SASS (sm_100) =====

	.target	sm_100

	.elftype	@"ET_EXEC"


//--------------------- .note.nv.tkinfo           --------------------------
	.section	.note.nv.tkinfo,"",@"SHT_NOTE"
	.sectionflags	@"SHF_NOTE_NV_TKINFO"
	.tkinfo
        /*0018*/ 	.word	0x00000002
        /*0030*/ 	.string	""
        /*0030*/ 	.string	"ptxas"
        /*0030*/ 	.string	"Cuda compilation tools, release 13.0, V13.0.88"
        /*0030*/ 	.string	"Build cuda_13.0.r13.0/compiler.36424714_0"
        /*0030*/ 	.string	"-arch sm_100 -m 64 "



//--------------------- .note.nv.cuinfo           --------------------------
	.section	.note.nv.cuinfo,"",@"SHT_NOTE"
	.sectionflags	@"SHF_NOTE_NV_CUINFO"
        /*0018*/ 	.short	0x0002
        /*001a*/ 	.short	0x0064
        /*001c*/ 	.short	0x0082
	.zero		2


//--------------------- .nv.info                  --------------------------
	.section	.nv.info,"",@"SHT_CUDA_INFO"
	.align	4


	//----- nvinfo : EIATTR_REGCOUNT
	.align		4
        /*0000*/ 	.byte	0x04, 0x2f
        /*0002*/ 	.short	(.L_1 - .L_0)
	.align		4
.L_0:
        /*0004*/ 	.word	index@(_Z11spmm_kernelPKiS0_S0_S0_Piiiii)
        /*0008*/ 	.word	0x00000020


	//----- nvinfo : EIATTR_FRAME_SIZE
	.align		4
.L_1:
        /*000c*/ 	.byte	0x04, 0x11
        /*000e*/ 	.short	(.L_3 - .L_2)
	.align		4
.L_2:
        /*0010*/ 	.word	index@(_Z11spmm_kernelPKiS0_S0_S0_Piiiii)
        /*0014*/ 	.word	0x00000000


	//----- nvinfo : EIATTR_MIN_STACK_SIZE
	.align		4
.L_3:
        /*0018*/ 	.byte	0x04, 0x12
        /*001a*/ 	.short	(.L_5 - .L_4)
	.align		4
.L_4:
        /*001c*/ 	.word	index@(_Z11spmm_kernelPKiS0_S0_S0_Piiiii)
        /*0020*/ 	.word	0x00000000
.L_5:


//--------------------- .nv.compat                --------------------------
	.section	.nv.compat,"",@"SHT_CUDA_COMPAT_INFO"
	.align	4
        /*0000*/ 	.byte	0x02, 0x09, 0x00, 0x00, 0x02, 0x02, 0x01, 0x00, 0x02, 0x05, 0x05, 0x00, 0x03, 0x07, 0x01, 0x01
        /*0010*/ 	.byte	0x02, 0x03, 0x00, 0x00, 0x02, 0x06, 0x01, 0x00, 0x04, 0x0b, 0x08, 0x00, 0x09, 0x00, 0x00, 0x00
        /*0020*/ 	.byte	0x00, 0x00, 0x00, 0x00


//--------------------- .nv.info._Z11spmm_kernelPKiS0_S0_S0_Piiiii --------------------------
	.section	.nv.info._Z11spmm_kernelPKiS0_S0_S0_Piiiii,"",@"SHT_CUDA_INFO"
	.sectionflags	@""
	.align	4


	//----- nvinfo : EIATTR_CUDA_API_VERSION
	.align		4
        /*0000*/ 	.byte	0x04, 0x37
        /*0002*/ 	.short	(.L_7 - .L_6)
.L_6:
        /*0004*/ 	.word	0x00000082


	//----- nvinfo : EIATTR_KPARAM_INFO
	.align		4
.L_7:
        /*0008*/ 	.byte	0x04, 0x17
        /*000a*/ 	.short	(.L_9 - .L_8)
.L_8:
        /*000c*/ 	.word	0x00000000
        /*0010*/ 	.short	0x0008
        /*0012*/ 	.short	0x0034
        /*0014*/ 	.byte	0x00, 0xf0, 0x11, 0x00


	//----- nvinfo : EIATTR_KPARAM_INFO
	.align		4
.L_9:
        /*0018*/ 	.byte	0x04, 0x17
        /*001a*/ 	.short	(.L_11 - .L_10)
.L_10:
        /*001c*/ 	.word	0x00000000
        /*0020*/ 	.short	0x0007
        /*0022*/ 	.short	0x0030
        /*0024*/ 	.byte	0x00, 0xf0, 0x11, 0x00


	//----- nvinfo : EIATTR_KPARAM_INFO
	.align		4
.L_11:
        /*0028*/ 	.byte	0x04, 0x17
        /*002a*/ 	.short	(.L_13 - .L_12)
.L_12:
        /*002c*/ 	.word	0x00000000
        /*0030*/ 	.short	0x0006
        /*0032*/ 	.short	0x002c
        /*0034*/ 	.byte	0x00, 0xf0, 0x11, 0x00


	//----- nvinfo : EIATTR_KPARAM_INFO
	.align		4
.L_13:
        /*0038*/ 	.byte	0x04, 0x17
        /*003a*/ 	.short	(.L_15 - .L_14)
.L_14:
        /*003c*/ 	.word	0x00000000
        /*0040*/ 	.short	0x0005
        /*0042*/ 	.short	0x0028
        /*0044*/ 	.byte	0x00, 0xf0, 0x11, 0x00


	//----- nvinfo : EIATTR_KPARAM_INFO
	.align		4
.L_15:
        /*0048*/ 	.byte	0x04, 0x17
        /*004a*/ 	.short	(.L_17 - .L_16)
.L_16:
        /*004c*/ 	.word	0x00000000
        /*0050*/ 	.short	0x0004
        /*0052*/ 	.short	0x0020
        /*0054*/ 	.byte	0x00, 0xf5, 0x21, 0x00


	//----- nvinfo : EIATTR_KPARAM_INFO
	.align		4
.L_17:
        /*0058*/ 	.byte	0x04, 0x17
        /*005a*/ 	.short	(.L_19 - .L_18)
.L_18:
        /*005c*/ 	.word	0x00000000
        /*0060*/ 	.short	0x0003
        /*0062*/ 	.short	0x0018
        /*0064*/ 	.byte	0x00, 0xf5, 0x21, 0x00


	//----- nvinfo : EIATTR_KPARAM_INFO
	.align		4
.L_19:
        /*0068*/ 	.byte	0x04, 0x17
        /*006a*/ 	.short	(.L_21 - .L_20)
.L_20:
        /*006c*/ 	.word	0x00000000
        /*0070*/ 	.short	0x0002
        /*0072*/ 	.short	0x0010
        /*0074*/ 	.byte	0x00, 0xf5, 0x21, 0x00


	//----- nvinfo : EIATTR_KPARAM_INFO
	.align		4
.L_21:
        /*0078*/ 	.byte	0x04, 0x17
        /*007a*/ 	.short	(.L_23 - .L_22)
.L_22:
        /*007c*/ 	.word	0x00000000
        /*0080*/ 	.short	0x0001
        /*0082*/ 	.short	0x0008
        /*0084*/ 	.byte	0x00, 0xf5, 0x21, 0x00


	//----- nvinfo : EIATTR_KPARAM_INFO
	.align		4
.L_23:
        /*0088*/ 	.byte	0x04, 0x17
        /*008a*/ 	.short	(.L_25 - .L_24)
.L_24:
        /*008c*/ 	.word	0x00000000
        /*0090*/ 	.short	0x0000
        /*0092*/ 	.short	0x0000
        /*0094*/ 	.byte	0x00, 0xf5, 0x21, 0x00


	//----- nvinfo : EIATTR_SPARSE_MMA_MASK
	.align		4
.L_25:
        /*0098*/ 	.byte	0x03, 0x50
        /*009a*/ 	.short	0x0000


	//----- nvinfo : EIATTR_MAXREG_COUNT
	.align		4
        /*009c*/ 	.byte	0x03, 0x1b
        /*009e*/ 	.short	0x00ff


	//----- nvinfo : EIATTR_MERCURY_ISA_VERSION
	.align		4
        /*00a0*/ 	.byte	0x03, 0x5f
        /*00a2*/ 	.short	0x0101


	//----- nvinfo : EIATTR_VRC_CTA_INIT_COUNT
	.align		4
        /*00a4*/ 	.byte	0x02, 0x4a
	.zero		1
	.zero		1


	//----- nvinfo : EIATTR_EXIT_INSTR_OFFSETS
	.align		4
        /*00a8*/ 	.byte	0x04, 0x1c
        /*00aa*/ 	.short	(.L_27 - .L_26)


	//   ....[0]....
.L_26:
        /*00ac*/ 	.word	0x000000d0


	//   ....[1]....
        /*00b0*/ 	.word	0x00000d10


	//   ....[2]....
        /*00b4*/ 	.word	0x00000d50


	//   ....[3]....
        /*00b8*/ 	.word	0x00000d90


	//   ....[4]....
        /*00bc*/ 	.word	0x00000dd0


	//   ....[5]....
        /*00c0*/ 	.word	0x00000e10


	//   ....[6]....
        /*00c4*/ 	.word	0x00000e50


	//   ....[7]....
        /*00c8*/ 	.word	0x00000e90


	//   ....[8]....
        /*00cc*/ 	.word	0x00000ec0


	//----- nvinfo : EIATTR_CRS_STACK_SIZE
	.align		4
.L_27:
        /*00d0*/ 	.byte	0x04, 0x1e
        /*00d2*/ 	.short	(.L_29 - .L_28)
.L_28:
        /*00d4*/ 	.word	0x00000000


	//----- nvinfo : EIATTR_CBANK_PARAM_SIZE
	.align		4
.L_29:
        /*00d8*/ 	.byte	0x03, 0x19
        /*00da*/ 	.short	0x0038


	//----- nvinfo : EIATTR_PARAM_CBANK
	.align		4
        /*00dc*/ 	.byte	0x04, 0x0a
        /*00de*/ 	.short	(.L_31 - .L_30)
	.align		4
.L_30:
        /*00e0*/ 	.word	index@(.nv.constant0._Z11spmm_kernelPKiS0_S0_S0_Piiiii)
        /*00e4*/ 	.short	0x0380
        /*00e6*/ 	.short	0x0038


	//----- nvinfo : EIATTR_SW_WAR
	.align		4
.L_31:
        /*00e8*/ 	.byte	0x04, 0x36
        /*00ea*/ 	.short	(.L_33 - .L_32)
.L_32:
        /*00ec*/ 	.word	0x00000008
.L_33:


//--------------------- .nv.callgraph             --------------------------
	.section	.nv.callgraph,"",@"SHT_CUDA_CALLGRAPH"
	.align	4
	.sectionentsize	8
	.align		4
        /*0000*/ 	.word	0x00000000
	.align		4
        /*0004*/ 	.word	0xffffffff
	.align		4
        /*0008*/ 	.word	0x00000000
	.align		4
        /*000c*/ 	.word	0xfffffffe
	.align		4
        /*0010*/ 	.word	0x00000000
	.align		4
        /*0014*/ 	.word	0xfffffffd
	.align		4
        /*0018*/ 	.word	0x00000000
	.align		4
        /*001c*/ 	.word	0xfffffffc


//--------------------- .text._Z11spmm_kernelPKiS0_S0_S0_Piiiii --------------------------
	.section	.text._Z11spmm_kernelPKiS0_S0_S0_Piiiii,"ax",@progbits
	.align	128
        .global         _Z11spmm_kernelPKiS0_S0_S0_Piiiii
        .type           _Z11spmm_kernelPKiS0_S0_S0_Piiiii,@function
        .size           _Z11spmm_kernelPKiS0_S0_S0_Piiiii,(.L_x_10 - _Z11spmm_kernelPKiS0_S0_S0_Piiiii)
        .other          _Z11spmm_kernelPKiS0_S0_S0_Piiiii,@"STO_CUDA_ENTRY STV_DEFAULT"
_Z11spmm_kernelPKiS0_S0_S0_Piiiii:
.text._Z11spmm_kernelPKiS0_S0_S0_Piiiii:
[----:B------:R-:W-:Y:S01]  /*0000*/  LDC R1, c[0x0][0x37c] ;  /* 0x0000df00ff017b82 */ /* 0x000fe20000000800 */
[----:B------:R-:W0:Y:S07]  /*0010*/  S2R R0, SR_TID.Y ;  /* 0x0000000000007919 */ /* 0x000e2e0000002200 */
[----:B------:R-:W1:Y:S01]  /*0020*/  LDC R20, c[0x0][0x360] ;  /* 0x0000d800ff147b82 */ /* 0x000e620000000800 */
[----:B------:R-:W2:Y:S01]  /*0030*/  LDCU UR6, c[0x0][0x3ac] ;  /* 0x00007580ff0677ac */ /* 0x000ea20008000800 */
[----:B------:R-:W1:Y:S06]  /*0040*/  S2R R3, SR_TID.X ;  /* 0x0000000000037919 */ /* 0x000e6c0000002100 */
[----:B------:R-:W0:Y:S08]  /*0050*/  S2UR UR5, SR_CTAID.Y ;  /* 0x00000000000579c3 */ /* 0x000e300000002600 */
[----:B------:R-:W0:Y:S08]  /*0060*/  LDC R23, c[0x0][0x364] ;  /* 0x0000d900ff177b82 */ /* 0x000e300000000800 */
[----:B------:R-:W1:Y:S01]  /*0070*/  S2UR UR4, SR_CTAID.X ;  /* 0x00000000000479c3 */ /* 0x000e620000002500 */
[----:B0-----:R-:W-:-:S05]  /*0080*/  IMAD R23, R23, UR5, R0 ;  /* 0x0000000517177c24 */ /* 0x001fca000f8e0200 */
[----:B------:R-:W-:Y:S01]  /*0090*/  SHF.L.U32 R23, R23, 0x3, RZ ;  /* 0x0000000317177819 */ /* 0x000fe200000006ff */
[----:B-1----:R-:W-:-:S03]  /*00a0*/  IMAD R20, R20, UR4, R3 ;  /* 0x0000000414147c24 */ /* 0x002fc6000f8e0203 */
[----:B--2---:R-:W-:-:S04]  /*00b0*/  IADD3 R22, PT, PT, -R23, UR6, RZ ;  /* 0x0000000617167c10 */ /* 0x004fc8000fffe1ff */
[----:B------:R-:W-:-:S13]  /*00c0*/  ISETP.GE.AND P0, PT, R22, 0x1, PT ;  /* 0x000000011600780c */ /* 0x000fda0003f06270 */
[----:B------:R-:W-:Y:S05]  /*00d0*/  @!P0 EXIT ;  /* 0x000000000000894d */ /* 0x000fea0003800000 */
[----:B------:R-:W0:Y:S01]  /*00e0*/  LDC.64 R10, c[0x0][0x380] ;  /* 0x0000e000ff0a7b82 */ /* 0x000e220000000a00 */
[----:B------:R-:W1:Y:S01]  /*00f0*/  LDCU.64 UR4, c[0x0][0x358] ;  /* 0x00006b00ff0477ac */ /* 0x000e620008000a00 */
[----:B0-----:R-:W-:-:S05]  /*0100*/  IMAD.WIDE R10, R20, 0x4, R10 ;  /* 0x00000004140a7825 */ /* 0x001fca00078e020a */
[----:B-1----:R-:W2:Y:S04]  /*0110*/  LDG.E R2, desc[UR4][R10.64] ;  /* 0x000000040a027981 */ /* 0x002ea8000c1e1900 */
[----:B------:R-:W2:Y:S01]  /*0120*/  LDG.E R21, desc[UR4][R10.64+0x4] ;  /* 0x000004040a157981 */ /* 0x000ea2000c1e1900 */
[----:B------:R-:W-:Y:S01]  /*0130*/  BSSY.RECONVERGENT B0, `(.L_x_0) ;  /* 0x00000b7000007945 */ /* 0x000fe20003800200 */
[----:B------:R-:W-:Y:S01]  /*0140*/  HFMA2 R3, -RZ, RZ, 0, 0 ;  /* 0x00000000ff037431 */ /* 0x000fe200000001ff */
[----:B------:R-:W-:Y:S02]  /*0150*/  CS2R R8, SRZ ;  /* 0x0000000000087805 */ /* 0x000fe4000001ff00 */
[----:B------:R-:W-:Y:S02]  /*0160*/  CS2R R6, SRZ ;  /* 0x0000000000067805 */ /* 0x000fe4000001ff00 */
[----:B------:R-:W-:-:S02]  /*0170*/  CS2R R4, SRZ ;  /* 0x0000000000047805 */ /* 0x000fc4000001ff00 */
[----:B------:R-:W-:Y:S02]  /*0180*/  MOV R25, RZ ;  /* 0x000000ff00197202 */ /* 0x000fe40000000f00 */
[----:B--2---:R-:W-:-:S13]  /*0190*/  ISETP.GE.AND P0, PT, R2, R21, PT ;  /* 0x000000150200720c */ /* 0x004fda0003f06270 */
[----:B------:R-:W-:Y:S05]  /*01a0*/  @P0 BRA `(.L_x_1) ;  /* 0x0000000800bc0947 */ /* 0x000fea0003800000 */
[----:B------:R-:W-:Y:S01]  /*01b0*/  IADD3 R12, PT, PT, R2, 0x1, RZ ;  /* 0x00000001020c7810 */ /* 0x000fe20007ffe0ff */
[----:B------:R-:W-:Y:S03]  /*01c0*/  BSSY.RECONVERGENT B1, `(.L_x_2) ;  /* 0x000004c000017945 */ /* 0x000fe60003800200 */
[----:B------:R-:W-:-:S04]  /*01d0*/  VIMNMX R9, PT, PT, R21, R12, !PT ;  /* 0x0000000c15097248 */ /* 0x000fc80007fe0100 */
[----:B------:R-:W-:-:S04]  /*01e0*/  IADD3 R9, PT, PT, -R2, R9, RZ ;  /* 0x0000000902097210 */ /* 0x000fc80007ffe1ff */
[----:B------:R-:W-:-:S04]  /*01f0*/  LOP3.LUT R9, R9, 0x1, RZ, 0xc0, !PT ;  /* 0x0000000109097812 */ /* 0x000fc800078ec0ff */
[----:B------:R-:W-:Y:S02]  /*0200*/  ISETP.NE.U32.AND P0, PT, R9, 0x1, PT ;  /* 0x000000010900780c */ /* 0x000fe40003f05070 */
[----:B------:R-:W-:-:S11]  /*0210*/  MOV R9, RZ ;  /* 0x000000ff00097202 */ /* 0x000fd60000000f00 */
[----:B------:R-:W-:Y:S05]  /*0220*/  @P0 BRA `(.L_x_3) ;  /* 0x0000000400140947 */ /* 0x000fea0003800000 */
[----:B------:R-:W0:Y:S08]  /*0230*/  LDC.64 R4, c[0x0][0x388] ;  /* 0x0000e200ff047b82 */ /* 0x000e300000000a00 */
[----:B------:R-:W1:Y:S08]  /*0240*/  LDC R13, c[0x0][0x3b4] ;  /* 0x0000ed00ff0d7b82 */ /* 0x000e700000000800 */
[----:B------:R-:W2:Y:S01]  /*0250*/  LDC.64 R14, c[0x0][0x390] ;  /* 0x0000e400ff0e7b82 */ /* 0x000ea20000000a00 */
[----:B0-----:R-:W-:-:S07]  /*0260*/  IMAD.WIDE R4, R2, 0x4, R4 ;  /* 0x0000000402047825 */ /* 0x001fce00078e0204 */
[----:B------:R-:W0:Y:S01]  /*0270*/  LDC.64 R10, c[0x0][0x398] ;  /* 0x0000e600ff0a7b82 */ /* 0x000e220000000a00 */
[----:B------:R-:W1:Y:S01]  /*0280*/  LDG.E R4, desc[UR4][R4.64] ;  /* 0x0000000404047981 */ /* 0x000e62000c1e1900 */
[----:B--2---:R-:W-:-:S05]  /*0290*/  IMAD.WIDE R14, R2, 0x4, R14 ;  /* 0x00000004020e7825 */ /* 0x004fca00078e020e */
[----:B------:R-:W2:Y:S01]  /*02a0*/  LDG.E R0, desc[UR4][R14.64] ;  /* 0x000000040e007981 */ /* 0x000ea2000c1e1900 */
[----:B-1----:R-:W-:-:S04]  /*02b0*/  IMAD R3, R23, R13, R4 ;  /* 0x0000000d17037224 */ /* 0x002fc800078e0204 */
[----:B0-----:R-:W-:-:S05]  /*02c0*/  IMAD.WIDE R10, R3, 0x4, R10 ;  /* 0x00000004030a7825 */ /* 0x001fca00078e020a */
[----:B------:R-:W2:Y:S01]  /*02d0*/  LDG.E R25, desc[UR4][R10.64] ;  /* 0x000000040a197981 */ /* 0x000ea2000c1e1900 */
[----:B------:R-:W-:Y:S01]  /*02e0*/  ISETP.NE.AND P0, PT, R22, 0x1, PT ;  /* 0x000000011600780c */ /* 0x000fe20003f05270 */
[----:B------:R-:W-:Y:S01]  /*02f0*/  HFMA2 R8, -RZ, RZ, 0, 0 ;  /* 0x00000000ff087431 */ /* 0x000fe200000001ff */
[----:B------:R-:W-:Y:S02]  /*0300*/  CS2R R6, SRZ ;  /* 0x0000000000067805 */ /* 0x000fe4000001ff00 */
[----:B------:R-:W-:Y:S02]  /*0310*/  CS2R R4, SRZ ;  /* 0x0000000000047805 */ /* 0x000fe4000001ff00 */
[----:B------:R-:W-:Y:S02]  /*0320*/  MOV R3, RZ ;  /* 0x000000ff00037202 */ /* 0x000fe40000000f00 */
[----:B------:R-:W-:Y:S01]  /*0330*/  MOV R2, R12 ;  /* 0x0000000c00027202 */ /* 0x000fe20000000f00 */
[----:B--2---:R-:W-:-:S04]  /*0340*/  IMAD R25, R0, R25, RZ ;  /* 0x0000001900197224 */ /* 0x004fc800078e02ff */
[----:B------:R-:W-:Y:S05]  /*0350*/  @!P0 BRA `(.L_x_3) ;  /* 0x0000000000c88947 */ /* 0x000fea0003800000 */
[----:B------:R-:W-:-:S05]  /*0360*/  IMAD.WIDE R10, R13, 0x4, R10 ;  /* 0x000000040d0a7825 */ /* 0x000fca00078e020a */
[----:B------:R-:W2:Y:S01]  /*0370*/  LDG.E R3, desc[UR4][R10.64] ;  /* 0x000000040a037981 */ /* 0x000ea2000c1e1900 */
[----:B------:R-:W-:Y:S02]  /*0380*/  ISETP.NE.AND P0, PT, R22, 0x2, PT ;  /* 0x000000021600780c */ /* 0x000fe40003f05270 */
[----:B------:R-:W-:Y:S02]  /*0390*/  CS2R R6, SRZ ;  /* 0x0000000000067805 */ /* 0x000fe4000001ff00 */
[----:B------:R-:W-:Y:S02]  /*03a0*/  MOV R8, RZ ;  /* 0x000000ff00087202 */ /* 0x000fe40000000f00 */
[----:B------:R-:W-:Y:S02]  /*03b0*/  CS2R R4, SRZ ;  /* 0x0000000000047805 */ /* 0x000fe4000001ff00 */
[----:B------:R-:W-:Y:S01]  /*03c0*/  MOV R2, R12 ;  /* 0x0000000c00027202 */ /* 0x000fe20000000f00 */
[----:B--2---:R-:W-:-:S04]  /*03d0*/  IMAD R3, R0, R3, RZ ;  /* 0x0000000300037224 */ /* 0x004fc800078e02ff */
[----:B------:R-:W-:Y:S05]  /*03e0*/  @!P0 BRA `(.L_x_3) ;  /* 0x0000000000a48947 */ /* 0x000fea0003800000 */
[----:B------:R-:W-:-:S05]  /*03f0*/  IMAD.WIDE R10, R13, 0x4, R10 ;  /* 0x000000040d0a7825 */ /* 0x000fca00078e020a */
[----:B------:R-:W2:Y:S01]  /*0400*/  LDG.E R15, desc[UR4][R10.64] ;  /* 0x000000040a0f7981 */ /* 0x000ea2000c1e1900 */
[----:B------:R-:W-:Y:S01]  /*0410*/  ISETP.NE.AND P0, PT, R22, 0x3, PT ;  /* 0x000000031600780c */ /* 0x000fe20003f05270 */
[----:B------:R-:W-:Y:S02]  /*0420*/  HFMA2 R5, -RZ, RZ, 0, 0 ;  /* 0x00000000ff057431 */ /* 0x000fe400000001ff */
[----:B------:R-:W-:Y:S01]  /*0430*/  IMAD.MOV.U32 R8, RZ, RZ, RZ ;  /* 0x000000ffff087224 */ /* 0x000fe200078e00ff */
[----:B------:R-:W-:Y:S02]  /*0440*/  CS2R R6, SRZ ;  /* 0x0000000000067805 */ /* 0x000fe4000001ff00 */
[----:B------:R-:W-:Y:S01]  /*0450*/  MOV R2, R12 ;  /* 0x0000000c00027202 */ /* 0x000fe20000000f00 */
[----:B--2---:R-:W-:-:S06]  /*0460*/  IMAD R4, R0, R15, RZ ;  /* 0x0000000f00047224 */ /* 0x004fcc00078e02ff */
[----:B------:R-:W-:Y:S05]  /*0470*/  @!P0 BRA `(.L_x_3) ;  /* 0x0000000000808947 */ /* 0x000fea0003800000 */
[----:B------:R-:W-:-:S05]  /*0480*/  IMAD.WIDE R10, R13, 0x4, R10 ;  /* 0x000000040d0a7825 */ /* 0x000fca00078e020a */
[----:B------:R-:W2:Y:S01]  /*0490*/  LDG.E R5, desc[UR4][R10.64] ;  /* 0x000000040a057981 */ /* 0x000ea2000c1e1900 */
[----:B------:R-:W-:Y:S02]  /*04a0*/  ISETP.NE.AND P0, PT, R22, 0x4, PT ;  /* 0x000000041600780c */ /* 0x000fe40003f05270 */
[----:B------:R-:W-:Y:S02]  /*04b0*/  CS2R R6, SRZ ;  /* 0x0000000000067805 */ /* 0x000fe4000001ff00 */
[----:B------:R-:W-:Y:S02]  /*04c0*/  MOV R8, RZ ;  /* 0x000000ff00087202 */ /* 0x000fe40000000f00 */
[----:B------:R-:W-:Y:S01]  /*04d0*/  MOV R2, R12 ;  /* 0x0000000c00027202 */ /* 0x000fe20000000f00 */
[----:B--2---:R-:W-:-:S06]  /*04e0*/  IMAD R5, R0, R5, RZ ;  /* 0x0000000500057224 */ /* 0x004fcc00078e02ff */
[----:B------:R-:W-:Y:S05]  /*04f0*/  @!P0 BRA `(.L_x_3) ;  /* 0x0000000000608947 */ /* 0x000fea0003800000 */
[----:B------:R-:W-:-:S05]  /*0500*/  IMAD.WIDE R10, R13, 0x4, R10 ;  /* 0x000000040d0a7825 */ /* 0x000fca00078e020a */
[----:B------:R-:W2:Y:S01]  /*0510*/  LDG.E R15, desc[UR4][R10.64] ;  /* 0x000000040a0f7981 */ /* 0x000ea2000c1e1900 */
[----:B------:R-:W-:Y:S01]  /*0520*/  ISETP.NE.AND P0, PT, R22, 0x5, PT ;  /* 0x000000051600780c */ /* 0x000fe20003f05270 */
[----:B------:R-:W-:Y:S01]  /*0530*/  HFMA2 R8, -RZ, RZ, 0, 0 ;  /* 0x00000000ff087431 */ /* 0x000fe200000001ff */
[----:B------:R-:W-:Y:S01]  /*0540*/  MOV R7, RZ ;  /* 0x000000ff00077202 */ /* 0x000fe20000000f00 */
[----:B------:R-:W-:Y:S02]  /*0550*/  IMAD.MOV.U32 R2, RZ, RZ, R12 ;  /* 0x000000ffff027224 */ /* 0x000fe400078e000c */
[----:B--2---:R-:W-:-:S08]  /*0560*/  IMAD R6, R0, R15, RZ ;  /* 0x0000000f00067224 */ /* 0x004fd000078e02ff */
[----:B------:R-:W-:Y:S05]  /*0570*/  @!P0 BRA `(.L_x_3) ;  /* 0x0000000000408947 */ /* 0x000fea0003800000 */
[----:B------:R-:W-:-:S05]  /*0580*/  IMAD.WIDE R10, R13, 0x4, R10 ;  /* 0x000000040d0a7825 */ /* 0x000fca00078e020a */
[----:B------:R-:W2:Y:S01]  /*0590*/  LDG.E R7, desc[UR4][R10.64] ;  /* 0x000000040a077981 */ /* 0x000ea2000c1e1900 */
[----:B------:R-:W-:Y:S02]  /*05a0*/  ISETP.NE.AND P0, PT, R22, 0x6, PT ;  /* 0x000000061600780c */ /* 0x000fe40003f05270 */
[----:B------:R-:W-:Y:S02]  /*05b0*/  MOV R8, RZ ;  /* 0x000000ff00087202 */ /* 0x000fe40000000f00 */
[----:B------:R-:W-:Y:S01]  /*05c0*/  MOV R2, R12 ;  /* 0x0000000c00027202 */ /* 0x000fe20000000f00 */
[----:B--2---:R-:W-:-:S08]  /*05d0*/  IMAD R7, R0, R7, RZ ;  /* 0x0000000700077224 */ /* 0x004fd000078e02ff */
[----:B------:R-:W-:Y:S05]  /*05e0*/  @!P0 BRA `(.L_x_3) ;  /* 0x0000000000248947 */ /* 0x000fea0003800000 */
[----:B------:R-:W-:Y:S01]  /*05f0*/  ISETP.NE.AND P0, PT, R22, 0x7, PT ;  /* 0x000000071600780c */ /* 0x000fe20003f05270 */
[----:B------:R-:W-:-:S12]  /*0600*/  IMAD.WIDE R10, R13, 0x4, R10 ;  /* 0x000000040d0a7825 */ /* 0x000fd800078e020a */
[----:B------:R-:W-:Y:S02]  /*0610*/  @P0 IMAD.WIDE R14, R13, 0x4, R10 ;  /* 0x000000040d0e0825 */ /* 0x000fe400078e020a */
[----:B------:R-:W2:Y:S04]  /*0620*/  LDG.E R11, desc[UR4][R10.64] ;  /* 0x000000040a0b7981 */ /* 0x000ea8000c1e1900 */
[----:B------:R-:W3:Y:S01]  /*0630*/  @P0 LDG.E R15, desc[UR4][R14.64] ;  /* 0x000000040e0f0981 */ /* 0x000ee2000c1e1900 */
[-C--:B------:R-:W-:Y:S02]  /*0640*/  MOV R2, R12.reuse ;  /* 0x0000000c00027202 */ /* 0x080fe40000000f00 */
[----:B------:R-:W-:Y:S01]  /*0650*/  @P0 MOV R2, R12 ;  /* 0x0000000c00020202 */ /* 0x000fe20000000f00 */
[----:B--2---:R-:W-:-:S02]  /*0660*/  IMAD R8, R0, R11, RZ ;  /* 0x0000000b00087224 */ /* 0x004fc400078e02ff */
[----:B---3--:R-:W-:-:S07]  /*0670*/  @P0 IMAD R9, R0, R15, RZ ;  /* 0x0000000f00090224 */ /* 0x008fce00078e02ff */
.L_x_3:
[----:B------:R-:W-:Y:S05]  /*0680*/  BSYNC.RECONVERGENT B1 ;  /* 0x0000000000017941 */ /* 0x000fea0003800200 */
.L_x_2:
[----:B------:R-:W-:-:S13]  /*0690*/  ISETP.GE.AND P0, PT, R12, R21, PT ;  /* 0x000000150c00720c */ /* 0x000fda0003f06270 */
[----:B------:R-:W-:Y:S05]  /*06a0*/  @P0 BRA `(.L_x_1) ;  /* 0x00000004007c0947 */ /* 0x000fea0003800000 */
[----:B------:R-:W0:Y:S01]  /*06b0*/  LDC.64 R14, c[0x0][0x390] ;  /* 0x0000e400ff0e7b82 */ /* 0x000e220000000a00 */
[----:B------:R-:W-:-:S07]  /*06c0*/  ISETP.NE.AND P0, PT, R22, 0x1, PT ;  /* 0x000000011600780c */ /* 0x000fce0003f05270 */
[----:B------:R-:W1:Y:S08]  /*06d0*/  LDC R0, c[0x0][0x3b4] ;  /* 0x0000ed00ff007b82 */ /* 0x000e700000000800 */
[----:B------:R-:W2:Y:S01]  /*06e0*/  LDC.64 R16, c[0x0][0x398] ;  /* 0x0000e600ff107b82 */ /* 0x000ea20000000a00 */
[----:B0-----:R-:W-:-:S04]  /*06f0*/  IADD3 R14, P1, PT, R14, 0x4, RZ ;  /* 0x000000040e0e7810 */ /* 0x001fc80007f3e0ff */
[----:B------:R-:W-:-:S09]  /*0700*/  IADD3.X R15, PT, PT, RZ, R15, RZ, P1, !PT ;  /* 0x0000000fff0f7210 */ /* 0x000fd20000ffe4ff */
.L_x_8:
[----:B------:R-:W0:Y:S02]  /*0710*/  LDC.64 R12, c[0x0][0x388] ;  /* 0x0000e200ff0c7b82 */ /* 0x000e240000000a00 */
[----:B0-----:R-:W-:-:S05]  /*0720*/  IMAD.WIDE R12, R2, 0x4, R12 ;  /* 0x00000004020c7825 */ /* 0x001fca00078e020c */
[----:B------:R-:W1:Y:S02]  /*0730*/  LDG.E R10, desc[UR4][R12.64] ;  /* 0x000000040c0a7981 */ /* 0x000e64000c1e1900 */
[----:B-1----:R-:W-:Y:S02]  /*0740*/  IMAD R19, R23, R0, R10 ;  /* 0x0000000017137224 */ /* 0x002fe400078e020a */
[----:B------:R-:W-:-:S04]  /*0750*/  IMAD.WIDE R10, R2, 0x4, R14 ;  /* 0x00000004020a7825 */ /* 0x000fc800078e020e */
[----:B--2---:R-:W-:Y:S01]  /*0760*/  IMAD.WIDE R18, R19, 0x4, R16 ;  /* 0x0000000413127825 */ /* 0x004fe200078e0210 */
[----:B------:R-:W2:Y:S04]  /*0770*/  LDG.E R26, desc[UR4][R10.64+-0x4] ;  /* 0xfffffc040a1a7981 */ /* 0x000ea8000c1e1900 */
[----:B------:R-:W2:Y:S01]  /*0780*/  LDG.E R24, desc[UR4][R18.64] ;  /* 0x0000000412187981 */ /* 0x000ea2000c1e1900 */
[----:B------:R-:W-:Y:S01]  /*0790*/  BSSY.RECONVERGENT B1, `(.L_x_4) ;  /* 0x0000023000017945 */ /* 0x000fe20003800200 */
[----:B--2---:R-:W-:-:S03]  /*07a0*/  IMAD R24, R26, R24, R25 ;  /* 0x000000181a187224 */ /* 0x004fc600078e0219 */
[----:B------:R-:W-:Y:S05]  /*07b0*/  @!P0 BRA `(.L_x_5) ;  /* 0x0000000000808947 */ /* 0x000fea0003800000 */
[----:B------:R-:W-:-:S05]  /*07c0*/  IMAD.WIDE R18, R0, 0x4, R18 ;  /* 0x0000000400127825 */ /* 0x000fca00078e0212 */
[----:B------:R-:W2:Y:S01]  /*07d0*/  LDG.E R25, desc[UR4][R18.64] ;  /* 0x0000000412197981 */ /* 0x000ea2000c1e1900 */
[----:B------:R-:W-:Y:S01]  /*07e0*/  ISETP.NE.AND P0, PT, R22, 0x2, PT ;  /* 0x000000021600780c */ /* 0x000fe20003f05270 */
[----:B--2---:R-:W-:-:S12]  /*07f0*/  IMAD R3, R26, R25, R3 ;  /* 0x000000191a037224 */ /* 0x004fd800078e0203 */
        /* <DEDUP_REMOVED lines=21> */
[----:B------:R-:W-:Y:S01]  /*0950*/  ISETP.NE.AND P0, PT, R22, 0x7, PT ;  /* 0x000000071600780c */ /* 0x000fe20003f05270 */
[----:B------:R-:W-:-:S05]  /*0960*/  IMAD.WIDE R18, R0, 0x4, R18 ;  /* 0x0000000400127825 */ /* 0x000fca00078e0212 */
[----:B------:R-:W2:Y:S07]  /*0970*/  LDG.E R25, desc[UR4][R18.64] ;  /* 0x0000000412197981 */ /* 0x000eae000c1e1900 */
[----:B------:R-:W-:-:S06]  /*0980*/  @P0 IMAD.WIDE R28, R0, 0x4, R18 ;  /* 0x00000004001c0825 */ /* 0x000fcc00078e0212 */
[----:B------:R-:W3:Y:S01]  /*0990*/  @P0 LDG.E R28, desc[UR4][R28.64] ;  /* 0x000000041c1c0981 */ /* 0x000ee2000c1e1900 */
[C---:B--2---:R-:W-:Y:S02]  /*09a0*/  IMAD R8, R26.reuse, R25, R8 ;  /* 0x000000191a087224 */ /* 0x044fe400078e0208 */
[----:B---3--:R-:W-:-:S07]  /*09b0*/  @P0 IMAD R9, R26, R28, R9 ;  /* 0x0000001c1a090224 */ /* 0x008fce00078e0209 */
.L_x_5:
[----:B------:R-:W-:Y:S05]  /*09c0*/  BSYNC.RECONVERGENT B1 ;  /* 0x0000000000017941 */ /* 0x000fea0003800200 */
.L_x_4:
[----:B------:R-:W2:Y:S04]  /*09d0*/  LDG.E R12, desc[UR4][R12.64+0x4] ;  /* 0x000004040c0c7981 */ /* 0x000ea8000c1e1900 */
[----:B------:R-:W3:Y:S01]  /*09e0*/  LDG.E R26, desc[UR4][R10.64] ;  /* 0x000000040a1a7981 */ /* 0x000ee2000c1e1900 */
[----:B------:R-:W-:Y:S01]  /*09f0*/  ISETP.NE.AND P0, PT, R22, 0x1, PT ;  /* 0x000000011600780c */ /* 0x000fe20003f05270 */
[----:B--2---:R-:W-:-:S04]  /*0a00*/  IMAD R19, R23, R0, R12 ;  /* 0x0000000017137224 */ /* 0x004fc800078e020c */
[----:B------:R-:W-:-:S05]  /*0a10*/  IMAD.WIDE R18, R19, 0x4, R16 ;  /* 0x0000000413127825 */ /* 0x000fca00078e0210 */
[----:B------:R-:W3:Y:S01]  /*0a20*/  LDG.E R25, desc[UR4][R18.64] ;  /* 0x0000000412197981 */ /* 0x000ee2000c1e1900 */
[----:B------:R-:W-:Y:S01]  /*0a30*/  BSSY.RECONVERGENT B1, `(.L_x_6) ;  /* 0x0000023000017945 */ /* 0x000fe20003800200 */
[----:B---3--:R-:W-:-:S03]  /*0a40*/  IMAD R25, R26, R25, R24 ;  /* 0x000000191a197224 */ /* 0x008fc600078e0218 */
        /* <DEDUP_REMOVED lines=27> */
[----:B------:R-:W-:-:S12]  /*0c00*/  IMAD.WIDE R10, R0, 0x4, R10 ;  /* 0x00000004000a7825 */ /* 0x000fd800078e020a */
[----:B------:R-:W-:Y:S02]  /*0c10*/  @P1 IMAD.WIDE R12, R0, 0x4, R10 ;  /* 0x00000004000c1825 */ /* 0x000fe400078e020a */
[----:B------:R-:W2:Y:S04]  /*0c20*/  LDG.E R11, desc[UR4][R10.64] ;  /* 0x000000040a0b7981 */ /* 0x000ea8000c1e1900 */
[----:B------:R-:W3:Y:S01]  /*0c30*/  @P1 LDG.E R12, desc[UR4][R12.64] ;  /* 0x000000040c0c1981 */ /* 0x000ee2000c1e1900 */
[C---:B--2---:R-:W-:Y:S02]  /*0c40*/  IMAD R8, R26.reuse, R11, R8 ;  /* 0x0000000b1a087224 */ /* 0x044fe400078e0208 */
[----:B---3--:R-:W-:-:S07]  /*0c50*/  @P1 IMAD R9, R26, R12, R9 ;  /* 0x0000000c1a091224 */ /* 0x008fce00078e0209 */
.L_x_7:
[----:B------:R-:W-:Y:S05]  /*0c60*/  BSYNC.RECONVERGENT B1 ;  /* 0x0000000000017941 */ /* 0x000fea0003800200 */
.L_x_6:
[----:B------:R-:W-:-:S04]  /*0c70*/  IADD3 R2, PT, PT, R2, 0x2, RZ ;  /* 0x0000000202027810 */ /* 0x000fc80007ffe0ff */
[----:B------:R-:W-:-:S13]  /*0c80*/  ISETP.GE.AND P1, PT, R2, R21, PT ;  /* 0x000000150200720c */ /* 0x000fda0003f26270 */
[----:B------:R-:W-:Y:S05]  /*0c90*/  @!P1 BRA `(.L_x_8) ;  /* 0xfffffff8009c9947 */ /* 0x000fea000383ffff */
.L_x_1:
[----:B------:R-:W-:Y:S05]  /*0ca0*/  BSYNC.RECONVERGENT B0 ;  /* 0x0000000000007941 */ /* 0x000fea0003800200 */
.L_x_0:
[----:B------:R-:W0:Y:S01]  /*0cb0*/  LDC R13, c[0x0][0x3b0] ;  /* 0x0000ec00ff0d7b82 */ /* 0x000e220000000800 */
[----:B------:R-:W-:-:S07]  /*0cc0*/  ISETP.NE.AND P0, PT, R22, 0x1, PT ;  /* 0x000000011600780c */ /* 0x000fce0003f05270 */
[----:B------:R-:W1:Y:S01]  /*0cd0*/  LDC.64 R10, c[0x0][0x3a0] ;  /* 0x0000e800ff0a7b82 */ /* 0x000e620000000a00 */
[----:B0-----:R-:W-:-:S04]  /*0ce0*/  IMAD R23, R23, R13, R20 ;  /* 0x0000000d17177224 */ /* 0x001fc800078e0214 */
[----:B-1----:R-:W-:-:S05]  /*0cf0*/  IMAD.WIDE R10, R23, 0x4, R10 ;  /* 0x00000004170a7825 */ /* 0x002fca00078e020a */
[----:B------:R0:W-:Y:S01]  /*0d00*/  STG.E desc[UR4][R10.64], R25 ;  /* 0x000000190a007986 */ /* 0x0001e2000c101904 */
[----:B------:R-:W-:Y:S05]  /*0d10*/  @!P0 EXIT ;  /* 0x000000000000894d */ /* 0x000fea0003800000 */
[----:B------:R-:W-:Y:S01]  /*0d20*/  ISETP.NE.AND P0, PT, R22, 0x2, PT ;  /* 0x000000021600780c */ /* 0x000fe20003f05270 */
[----:B0-----:R-:W-:-:S05]  /*0d30*/  IMAD.WIDE R10, R13, 0x4, R10 ;  /* 0x000000040d0a7825 */ /* 0x001fca00078e020a */
[----:B------:R0:W-:Y:S07]  /*0d40*/  STG.E desc[UR4][R10.64], R3 ;  /* 0x000000030a007986 */ /* 0x0001ee000c101904 */
        /* <DEDUP_REMOVED lines=21> */
[----:B0-----:R-:W-:-:S05]  /*0ea0*/  IMAD.WIDE R10, R13, 0x4, R10 ;  /* 0x000000040d0a7825 */ /* 0x001fca00078e020a */
[----:B------:R-:W-:Y:S01]  /*0eb0*/  STG.E desc[UR4][R10.64], R9 ;  /* 0x000000090a007986 */ /* 0x000fe2000c101904 */
[----:B------:R-:W-:Y:S05]  /*0ec0*/  EXIT ;  /* 0x000000000000794d */ /* 0x000fea0003800000 */
.L_x_9:
[----:B------:R-:W-:-:S00]  /*0ed0*/  BRA `(.L_x_9) ;  /* 0xfffffffc00fc7947 */ /* 0x000fc0000383ffff */
[----:B------:R-:W-:-:S00]  /*0ee0*/  NOP ;  /* 0x0000000000007918 */ /* 0x000fc00000000000 */
        /* <DEDUP_REMOVED lines=9> */
.L_x_10:


//--------------------- .nv.shared.reserved.0     --------------------------
	.section	.nv.shared.reserved.0,"aw",@nobits
	.weak		__nv_reservedSMEM_offset_0_alias
	.size		__nv_reservedSMEM_offset_0_alias, 0, 64
	.other		__nv_reservedSMEM_offset_0_alias,@"STO_CUDA_RESERVED_SHARED STV_DEFAULT"
__nv_reservedSMEM_offset_0_alias:
	.zero		0
	.zero		64


//--------------------- .nv.constant0._Z11spmm_kernelPKiS0_S0_S0_Piiiii --------------------------
	.section	.nv.constant0._Z11spmm_kernelPKiS0_S0_S0_Piiiii,"a",@progbits
	.sectionflags	@""
	.align	4
.nv.constant0._Z11spmm_kernelPKiS0_S0_S0_Piiiii:
	.zero		952


//--------------------- SYMBOLS --------------------------

	.type		.nv.reservedSmem.offset0,@object
	.size		.nv.reservedSmem.offset0,0x4
